//
// Generated by NVIDIA NVVM Compiler
//
// Compiler Build ID: CL-36424714
// Cuda compilation tools, release 13.0, V13.0.88
// Based on NVVM 20.0.0
//

.version 9.0
.target sm_100
.address_size 64

	// .globl	_Z8beamformP6float2iiS0_
.const .align 4 .b8 d_weights[3920];
.const .align 4 .b8 d_phase_offset[3920];
// _ZZ8beamformP6float2iiS0_E10shared_sum has been demoted

.visible .entry _Z8beamformP6float2iiS0_(
	.param .u64 .ptr .align 1 _Z8beamformP6float2iiS0__param_0,
	.param .u32 _Z8beamformP6float2iiS0__param_1,
	.param .u32 _Z8beamformP6float2iiS0__param_2,
	.param .u64 .ptr .align 1 _Z8beamformP6float2iiS0__param_3
)
{
	.reg .pred 	%p<25>;
	.reg .b32 	%r<59>;
	.reg .b32 	%f<55>;
	.reg .b64 	%rd<14>;
	// demoted variable
	.shared .align 8 .b8 _ZZ8beamformP6float2iiS0_E10shared_sum[56];
	ld.param.u64 	%rd1, [_Z8beamformP6float2iiS0__param_0];
	ld.param.u32 	%r4, [_Z8beamformP6float2iiS0__param_1];
	ld.param.u32 	%r5, [_Z8beamformP6float2iiS0__param_2];
	ld.param.u64 	%rd2, [_Z8beamformP6float2iiS0__param_3];
	mov.u32 	%r1, %ctaid.x;
	mov.u32 	%r6, %ntid.x;
	mov.u32 	%r2, %tid.x;
	mad.lo.s32 	%r3, %r1, %r6, %r2;
	mul.lo.s32 	%r7, %r5, %r4;
	setp.ge.s32 	%p1, %r3, %r7;
	mov.f32 	%f53, 0f00000000;
	mov.f32 	%f54, %f53;
	@%p1 bra 	$L__BB0_2;
	cvta.to.global.u64 	%rd3, %rd1;
	mul.wide.s32 	%rd4, %r3, 8;
	add.s64 	%rd5, %rd3, %rd4;
	ld.global.v2.f32 	{%f10, %f11}, [%rd5];
	mov.u32 	%r8, %ctaid.y;
	mad.lo.s32 	%r9, %r8, 196, %r2;
	mul.wide.u32 	%rd6, %r9, 4;
	mov.u64 	%rd7, d_weights;
	add.s64 	%rd8, %rd7, %rd6;
	ld.const.f32 	%f12, [%rd8];
	mov.u64 	%rd9, d_phase_offset;
	add.s64 	%rd10, %rd9, %rd6;
	ld.const.f32 	%f13, [%rd10];
	mul.f32 	%f14, %f12, %f13;
	fma.rn.f32 	%f53, %f10, %f14, 0f00000000;
	fma.rn.f32 	%f54, %f11, %f14, 0f00000000;
$L__BB0_2:
	mov.b32 	%r10, %f53;
	shfl.sync.down.b32	%r11|%p2, %r10, 16, 31, -1;
	mov.b32 	%f15, %r11;
	add.f32 	%f16, %f53, %f15;
	mov.b32 	%r12, %f54;
	shfl.sync.down.b32	%r13|%p3, %r12, 16, 31, -1;
	mov.b32 	%f17, %r13;
	add.f32 	%f18, %f54, %f17;
	mov.b32 	%r14, %f16;
	shfl.sync.down.b32	%r15|%p4, %r14, 8, 31, -1;
	mov.b32 	%f19, %r15;
	add.f32 	%f20, %f16, %f19;
	mov.b32 	%r16, %f18;
	shfl.sync.down.b32	%r17|%p5, %r16, 8, 31, -1;
	mov.b32 	%f21, %r17;
	add.f32 	%f22, %f18, %f21;
	mov.b32 	%r18, %f20;
	shfl.sync.down.b32	%r19|%p6, %r18, 4, 31, -1;
	mov.b32 	%f23, %r19;
	add.f32 	%f24, %f20, %f23;
	mov.b32 	%r20, %f22;
	shfl.sync.down.b32	%r21|%p7, %r20, 4, 31, -1;
	mov.b32 	%f25, %r21;
	add.f32 	%f26, %f22, %f25;
	mov.b32 	%r22, %f24;
	shfl.sync.down.b32	%r23|%p8, %r22, 2, 31, -1;
	mov.b32 	%f27, %r23;
	add.f32 	%f28, %f24, %f27;
	mov.b32 	%r24, %f26;
	shfl.sync.down.b32	%r25|%p9, %r24, 2, 31, -1;
	mov.b32 	%f29, %r25;
	add.f32 	%f30, %f26, %f29;
	mov.b32 	%r26, %f28;
	shfl.sync.down.b32	%r27|%p10, %r26, 1, 31, -1;
	mov.b32 	%f31, %r27;
	add.f32 	%f5, %f28, %f31;
	mov.b32 	%r28, %f30;
	shfl.sync.down.b32	%r29|%p11, %r28, 1, 31, -1;
	mov.b32 	%f32, %r29;
	add.f32 	%f6, %f30, %f32;
	and.b32  	%r30, %r2, 31;
	setp.ne.s32 	%p12, %r30, 0;
	@%p12 bra 	$L__BB0_4;
	shr.u32 	%r31, %r2, 2;
	mov.u32 	%r32, _ZZ8beamformP6float2iiS0_E10shared_sum;
	add.s32 	%r33, %r32, %r31;
	st.shared.v2.f32 	[%r33], {%f5, %f6};
$L__BB0_4:
	bar.sync 	0;
	setp.gt.u32 	%p13, %r2, 6;
	@%p13 bra 	$L__BB0_7;
	shl.b32 	%r34, %r2, 3;
	mov.u32 	%r35, _ZZ8beamformP6float2iiS0_E10shared_sum;
	add.s32 	%r36, %r35, %r34;
	ld.shared.v2.f32 	{%f33, %f34}, [%r36];
	mov.b32 	%r37, %f33;
	shfl.sync.down.b32	%r38|%p14, %r37, 16, 31, -1;
	mov.b32 	%f35, %r38;
	add.f32 	%f36, %f33, %f35;
	mov.b32 	%r39, %f34;
	shfl.sync.down.b32	%r40|%p15, %r39, 16, 31, -1;
	mov.b32 	%f37, %r40;
	add.f32 	%f38, %f34, %f37;
	mov.b32 	%r41, %f36;
	shfl.sync.down.b32	%r42|%p16, %r41, 8, 31, -1;
	mov.b32 	%f39, %r42;
	add.f32 	%f40, %f36, %f39;
	mov.b32 	%r43, %f38;
	shfl.sync.down.b32	%r44|%p17, %r43, 8, 31, -1;
	mov.b32 	%f41, %r44;
	add.f32 	%f42, %f38, %f41;
	mov.b32 	%r45, %f40;
	shfl.sync.down.b32	%r46|%p18, %r45, 4, 31, -1;
	mov.b32 	%f43, %r46;
	add.f32 	%f44, %f40, %f43;
	mov.b32 	%r47, %f42;
	shfl.sync.down.b32	%r48|%p19, %r47, 4, 31, -1;
	mov.b32 	%f45, %r48;
	add.f32 	%f46, %f42, %f45;
	mov.b32 	%r49, %f44;
	shfl.sync.down.b32	%r50|%p20, %r49, 2, 31, -1;
	mov.b32 	%f47, %r50;
	add.f32 	%f48, %f44, %f47;
	mov.b32 	%r51, %f46;
	shfl.sync.down.b32	%r52|%p21, %r51, 2, 31, -1;
	mov.b32 	%f49, %r52;
	add.f32 	%f50, %f46, %f49;
	mov.b32 	%r53, %f48;
	shfl.sync.down.b32	%r54|%p22, %r53, 1, 31, -1;
	mov.b32 	%f51, %r54;
	add.f32 	%f7, %f48, %f51;
	mov.b32 	%r55, %f50;
	shfl.sync.down.b32	%r56|%p23, %r55, 1, 31, -1;
	mov.b32 	%f52, %r56;
	add.f32 	%f8, %f50, %f52;
	setp.ne.s32 	%p24, %r2, 0;
	@%p24 bra 	$L__BB0_7;
	mov.u32 	%r57, %ctaid.y;
	mad.lo.s32 	%r58, %r4, %r57, %r1;
	cvta.to.global.u64 	%rd11, %rd2;
	mul.wide.u32 	%rd12, %r58, 8;
	add.s64 	%rd13, %rd11, %rd12;
	st.global.v2.f32 	[%rd13], {%f7, %f8};
$L__BB0_7:
	ret;

}


// ===== COMPILED SASS (sm_100) =====

	.target	sm_100

	.elftype	@"ET_EXEC"


//--------------------- .note.nv.tkinfo           --------------------------
	.section	.note.nv.tkinfo,"",@"SHT_NOTE"
	.sectionflags	@"SHF_NOTE_NV_TKINFO"
	.tkinfo
        /*0018*/ 	.word	0x00000002
        /*0030*/ 	.string	""
        /*0030*/ 	.string	"ptxas"
        /*0030*/ 	.string	"Cuda compilation tools, release 13.0, V13.0.88"
        /*0030*/ 	.string	"Build cuda_13.0.r13.0/compiler.36424714_0"
        /*0030*/ 	.string	"-arch sm_100 -m 64 "



//--------------------- .note.nv.cuinfo           --------------------------
	.section	.note.nv.cuinfo,"",@"SHT_NOTE"
	.sectionflags	@"SHF_NOTE_NV_CUINFO"
        /*0018*/ 	.short	0x0002
        /*001a*/ 	.short	0x0064
        /*001c*/ 	.short	0x0082
	.zero		2


//--------------------- .nv.info                  --------------------------
	.section	.nv.info,"",@"SHT_CUDA_INFO"
	.align	4


	//----- nvinfo : EIATTR_REGCOUNT
	.align		4
        /*0000*/ 	.byte	0x04, 0x2f
        /*0002*/ 	.short	(.L_3 - .L_2)
	.align		4
.L_2:
        /*0004*/ 	.word	index@(_Z8beamformP6float2iiS0_)
        /*0008*/ 	.word	0x0000000f


	//----- nvinfo : EIATTR_FRAME_SIZE
	.align		4
.L_3:
        /*000c*/ 	.byte	0x04, 0x11
        /*000e*/ 	.short	(.L_5 - .L_4)
	.align		4
.L_4:
        /*0010*/ 	.word	index@(_Z8beamformP6float2iiS0_)
        /*0014*/ 	.word	0x00000000


	//----- nvinfo : EIATTR_MIN_STACK_SIZE
	.align		4
.L_5:
        /*0018*/ 	.byte	0x04, 0x12
        /*001a*/ 	.short	(.L_7 - .L_6)
	.align		4
.L_6:
        /*001c*/ 	.word	index@(_Z8beamformP6float2iiS0_)
        /*0020*/ 	.word	0x00000000
.L_7:


//--------------------- .nv.compat                --------------------------
	.section	.nv.compat,"",@"SHT_CUDA_COMPAT_INFO"
	.align	4
        /*0000*/ 	.byte	0x02, 0x09, 0x00, 0x00, 0x02, 0x02, 0x01, 0x00, 0x02, 0x05, 0x05, 0x00, 0x03, 0x07, 0x01, 0x01
        /*0010*/ 	.byte	0x02, 0x03, 0x00, 0x00, 0x02, 0x06, 0x01, 0x00, 0x04, 0x0b, 0x08, 0x00, 0x09, 0x00, 0x00, 0x00
        /*0020*/ 	.byte	0x00, 0x00, 0x00, 0x00


//--------------------- .nv.info._Z8beamformP6float2iiS0_ --------------------------
	.section	.nv.info._Z8beamformP6float2iiS0_,"",@"SHT_CUDA_INFO"
	.sectionflags	@""
	.align	4


	//----- nvinfo : EIATTR_CUDA_API_VERSION
	.align		4
        /*0000*/ 	.byte	0x04, 0x37
        /*0002*/ 	.short	(.L_9 - .L_8)
.L_8:
        /*0004*/ 	.word	0x00000082


	//----- nvinfo : EIATTR_KPARAM_INFO
	.align		4
.L_9:
        /*0008*/ 	.byte	0x04, 0x17
        /*000a*/ 	.short	(.L_11 - .L_10)
.L_10:
        /*000c*/ 	.word	0x00000000
        /*0010*/ 	.short	0x0003
        /*0012*/ 	.short	0x0010
        /*0014*/ 	.byte	0x00, 0xf5, 0x21, 0x00


	//----- nvinfo : EIATTR_KPARAM_INFO
	.align		4
.L_11:
        /*0018*/ 	.byte	0x04, 0x17
        /*001a*/ 	.short	(.L_13 - .L_12)
.L_12:
        /*001c*/ 	.word	0x00000000
        /*0020*/ 	.short	0x0002
        /*0022*/ 	.short	0x000c
        /*0024*/ 	.byte	0x00, 0xf0, 0x11, 0x00


	//----- nvinfo : EIATTR_KPARAM_INFO
	.align		4
.L_13:
        /*0028*/ 	.byte	0x04, 0x17
        /*002a*/ 	.short	(.L_15 - .L_14)
.L_14:
        /*002c*/ 	.word	0x00000000
        /*0030*/ 	.short	0x0001
        /*0032*/ 	.short	0x0008
        /*0034*/ 	.byte	0x00, 0xf0, 0x11, 0x00


	//----- nvinfo : EIATTR_KPARAM_INFO
	.align		4
.L_15:
        /*0038*/ 	.byte	0x04, 0x17
        /*003a*/ 	.short	(.L_17 - .L_16)
.L_16:
        /*003c*/ 	.word	0x00000000
        /*0040*/ 	.short	0x0000
        /*0042*/ 	.short	0x0000
        /*0044*/ 	.byte	0x00, 0xf5, 0x21, 0x00


	//----- nvinfo : EIATTR_SPARSE_MMA_MASK
	.align		4
.L_17:
        /*0048*/ 	.byte	0x03, 0x50
        /*004a*/ 	.short	0x0000


	//----- nvinfo : EIATTR_MAXREG_COUNT
	.align		4
        /*004c*/ 	.byte	0x03, 0x1b
        /*004e*/ 	.short	0x00ff


	//----- nvinfo : EIATTR_NUM_BARRIERS
	.align		4
        /*0050*/ 	.byte	0x02, 0x4c
        /*0052*/ 	.byte	0x01
	.zero		1


	//----- nvinfo : EIATTR_MERCURY_ISA_VERSION
	.align		4
        /*0054*/ 	.byte	0x03, 0x5f
        /*0056*/ 	.short	0x0101


	//----- nvinfo : EIATTR_COOP_GROUP_MASK_REGIDS
	.align		4
        /*0058*/ 	.byte	0x04, 0x29
        /*005a*/ 	.short	(.L_19 - .L_18)


	//   ....[0]....
.L_18:
        /*005c*/ 	.word	0xffffffff


	//   ....[1]....
        /*0060*/ 	.word	0xffffffff


	//   ....[2]....
        /*0064*/ 	.word	0xffffffff


	//   ....[3]....
        /*0068*/ 	.word	0xffffffff


	//   ....[4]....
        /*006c*/ 	.word	0xffffffff


	//   ....[5]....
        /*0070*/ 	.word	0xffffffff


	//   ....[6]....
        /*0074*/ 	.word	0xffffffff


	//   ....[7]....
        /*0078*/ 	.word	0xffffffff


	//   ....[8]....
        /*007c*/ 	.word	0xffffffff


	//   ....[9]....
        /*0080*/ 	.word	0xffffffff


	//   ....[10]....
        /*0084*/ 	.word	0xffffffff


	//   ....[11]....
        /*0088*/ 	.word	0xffffffff


	//   ....[12]....
        /*008c*/ 	.word	0xffffffff


	//   ....[13]....
        /*0090*/ 	.word	0xffffffff


	//   ....[14]....
        /*0094*/ 	.word	0xffffffff


	//   ....[15]....
        /*0098*/ 	.word	0xffffffff


	//   ....[16]....
        /*009c*/ 	.word	0xffffffff


	//   ....[17]....
        /*00a0*/ 	.word	0xffffffff


	//   ....[18]....
        /*00a4*/ 	.word	0xffffffff


	//   ....[19]....
        /*00a8*/ 	.word	0xffffffff


	//----- nvinfo : EIATTR_COOP_GROUP_INSTR_OFFSETS
	.align		4
.L_19:
        /*00ac*/ 	.byte	0x04, 0x28
        /*00ae*/ 	.short	(.L_21 - .L_20)


	//   ....[0]....
.L_20:
        /*00b0*/ 	.word	0x00000180


	//   ....[1]....
        /*00b4*/ 	.word	0x00000190


	//   ....[2]....
        /*00b8*/ 	.word	0x000001e0


	//   ....[3]....
        /*00bc*/ 	.word	0x000001f0


	//   ....[4]....
        /*00c0*/ 	.word	0x00000240


	//   ....[5]....
        /*00c4*/ 	.word	0x00000250


	//   ....[6]....
        /*00c8*/ 	.word	0x00000280


	//   ....[7]....
        /*00cc*/ 	.word	0x00000290


	//   ....[8]....
        /*00d0*/ 	.word	0x000002c0


	//   ....[9]....
        /*00d4*/ 	.word	0x000002d0


	//   ....[10]....
        /*00d8*/ 	.word	0x00000390


	//   ....[11]....
        /*00dc*/ 	.word	0x000003a0


	//   ....[12]....
        /*00e0*/ 	.word	0x000003d0


	//   ....[13]....
        /*00e4*/ 	.word	0x000003e0


	//   ....[14]....
        /*00e8*/ 	.word	0x00000410


	//   ....[15]....
        /*00ec*/ 	.word	0x00000420


	//   ....[16]....
        /*00f0*/ 	.word	0x00000450


	//   ....[17]....
        /*00f4*/ 	.word	0x00000460


	//   ....[18]....
        /*00f8*/ 	.word	0x00000490


	//   ....[19]....
        /*00fc*/ 	.word	0x000004a0


	//----- nvinfo : EIATTR_VRC_CTA_INIT_COUNT
	.align		4
.L_21:
        /*0100*/ 	.byte	0x02, 0x4a
	.zero		1
	.zero		1


	//----- nvinfo : EIATTR_EXIT_INSTR_OFFSETS
	.align		4
        /*0104*/ 	.byte	0x04, 0x1c
        /*0106*/ 	.short	(.L_23 - .L_22)


	//   ....[0]....
.L_22:
        /*0108*/ 	.word	0x00000320


	//   ....[1]....
        /*010c*/ 	.word	0x000004b0


	//   ....[2]....
        /*0110*/ 	.word	0x00000530


	//----- nvinfo : EIATTR_CBANK_PARAM_SIZE
	.align		4
.L_23:
        /*0114*/ 	.byte	0x03, 0x19
        /*0116*/ 	.short	0x0018


	//----- nvinfo : EIATTR_PARAM_CBANK
	.align		4
        /*0118*/ 	.byte	0x04, 0x0a
        /*011a*/ 	.short	(.L_25 - .L_24)
	.align		4
.L_24:
        /*011c*/ 	.word	index@(.nv.constant0._Z8beamformP6float2iiS0_)
        /*0120*/ 	.short	0x0380
        /*0122*/ 	.short	0x0018


	//----- nvinfo : EIATTR_SW_WAR
	.align		4
.L_25:
        /*0124*/ 	.byte	0x04, 0x36
        /*0126*/ 	.short	(.L_27 - .L_26)
.L_26:
        /*0128*/ 	.word	0x00000008
.L_27:


//--------------------- .nv.callgraph             --------------------------
	.section	.nv.callgraph,"",@"SHT_CUDA_CALLGRAPH"
	.align	4
	.sectionentsize	8
	.align		4
        /*0000*/ 	.word	0x00000000
	.align		4
        /*0004*/ 	.word	0xffffffff
	.align		4
        /*0008*/ 	.word	0x00000000
	.align		4
        /*000c*/ 	.word	0xfffffffe
	.align		4
        /*0010*/ 	.word	0x00000000
	.align		4
        /*0014*/ 	.word	0xfffffffd
	.align		4
        /*0018*/ 	.word	0x00000000
	.align		4
        /*001c*/ 	.word	0xfffffffc


//--------------------- .nv.constant3             --------------------------
	.section	.nv.constant3,"a",@progbits
	.align	4
.nv.constant3:
	.type		d_weights,@object
	.size		d_weights,(d_phase_offset - d_weights)
d_weights:
	.zero		3920
	.type		d_phase_offset,@object
	.size		d_phase_offset,(.L_1 - d_phase_offset)
d_phase_offset:
	.zero		3920
.L_1:


//--------------------- .text._Z8beamformP6float2iiS0_ --------------------------
	.section	.text._Z8beamformP6float2iiS0_,"ax",@progbits
	.align	128
        .global         _Z8beamformP6float2iiS0_
        .type           _Z8beamformP6float2iiS0_,@function
        .size           _Z8beamformP6float2iiS0_,(.L_x_1 - _Z8beamformP6float2iiS0_)
        .other          _Z8beamformP6float2iiS0_,@"STO_CUDA_ENTRY STV_DEFAULT"
_Z8beamformP6float2iiS0_:
.text._Z8beamformP6float2iiS0_:
[----:B------:R-:W-:Y:S01]  /*0000*/  LDC R1, c[0x0][0x37c] ;  /* 0x0000df00ff017b82 */ /* 0x000fe20000000800 */
[----:B------:R-:W0:Y:S07]  /*0010*/  S2R R0, SR_TID.X ;  /* 0x0000000000007919 */ /* 0x000e2e0000002100 */
[----:B------:R-:W0:Y:S01]  /*0020*/  S2UR UR8, SR_CTAID.X ;  /* 0x00000000000879c3 */ /* 0x000e220000002500 */
[----:B------:R-:W1:Y:S07]  /*0030*/  LDCU.64 UR6, c[0x0][0x358] ;  /* 0x00006b00ff0677ac */ /* 0x000e6e0008000a00 */
[----:B------:R-:W0:Y:S08]  /*0040*/  LDC R7, c[0x0][0x360] ;  /* 0x0000d800ff077b82 */ /* 0x000e300000000800 */
[----:B------:R-:W2:Y:S01]  /*0050*/  LDC.64 R4, c[0x0][0x388] ;  /* 0x0000e200ff047b82 */ /* 0x000ea20000000a00 */
[----:B0-----:R-:W-:-:S02]  /*0060*/  IMAD R7, R7, UR8, R0 ;  /* 0x0000000807077c24 */ /* 0x001fc4000f8e0200 */
[----:B--2---:R-:W-:-:S05]  /*0070*/  IMAD R2, R5, R4, RZ ;  /* 0x0000000405027224 */ /* 0x004fca00078e02ff */
[----:B------:R-:W-:-:S13]  /*0080*/  ISETP.GE.AND P0, PT, R7, R2, PT ;  /* 0x000000020700720c */ /* 0x000fda0003f06270 */
[----:B------:R-:W0:Y:S02]  /*0090*/  @!P0 LDC.64 R2, c[0x0][0x380] ;  /* 0x0000e000ff028b82 */ /* 0x000e240000000a00 */
[----:B0-----:R-:W-:-:S06]  /*00a0*/  @!P0 IMAD.WIDE R2, R7, 0x8, R2 ;  /* 0x0000000807028825 */ /* 0x001fcc00078e0202 */
[----:B-1----:R-:W2:Y:S01]  /*00b0*/  @!P0 LDG.E.64 R2, desc[UR6][R2.64] ;  /* 0x0000000602028981 */ /* 0x002ea2000c1e1b00 */
[----:B------:R-:W-:Y:S01]  /*00c0*/  HFMA2 R6, -RZ, RZ, 0, 0 ;  /* 0x00000000ff067431 */ /* 0x000fe200000001ff */
[----:B------:R-:W-:Y:S01]  /*00d0*/  ISETP.GT.U32.AND P1, PT, R0, 0x6, PT ;  /* 0x000000060000780c */ /* 0x000fe20003f24070 */
[----:B------:R-:W0:Y:S02]  /*00e0*/  @!P0 S2R R5, SR_CTAID.Y ;  /* 0x0000000000058919 */ /* 0x000e240000002600 */
[----:B0-----:R-:W-:-:S05]  /*00f0*/  @!P0 IMAD R5, R5, 0xc4, R0 ;  /* 0x000000c405058824 */ /* 0x001fca00078e0200 */
[----:B------:R-:W-:-:S04]  /*0100*/  @!P0 SHF.L.U32 R7, R5, 0x2, RZ ;  /* 0x0000000205078819 */ /* 0x000fc800000006ff */
[----:B------:R-:W0:Y:S08]  /*0110*/  @!P0 LDC R5, c[0x3][R7] ;  /* 0x00c0000007058b82 */ /* 0x000e300000000800 */
[----:B------:R-:W0:Y:S02]  /*0120*/  @!P0 LDC R8, c[0x3][R7+0xf50] ;  /* 0x00c3d40007088b82 */ /* 0x000e240000000800 */
[----:B0-----:R-:W-:Y:S01]  /*0130*/  @!P0 FMUL R8, R5, R8 ;  /* 0x0000000805088220 */ /* 0x001fe20000400000 */
[----:B------:R-:W-:-:S03]  /*0140*/  MOV R5, RZ ;  /* 0x000000ff00057202 */ /* 0x000fc60000000f00 */
[-C--:B--2---:R-:W-:Y:S01]  /*0150*/  @!P0 FFMA R6, R3, R8.reuse, RZ ;  /* 0x0000000803068223 */ /* 0x084fe200000000ff */
[----:B------:R-:W-:Y:S01]  /*0160*/  @!P0 FFMA R5, R2, R8, RZ ;  /* 0x0000000802058223 */ /* 0x000fe200000000ff */
[----:B------:R-:W-:-:S03]  /*0170*/  LOP3.LUT P0, RZ, R0, 0x1f, RZ, 0xc0, !PT ;  /* 0x0000001f00ff7812 */ /* 0x000fc6000780c0ff */
[----:B------:R-:W0:Y:S04]  /*0180*/  SHFL.DOWN PT, R3, R6, 0x10, 0x1f ;  /* 0x0a001f0006037f89 */ /* 0x000e2800000e0000 */
[----:B------:R-:W1:Y:S06]  /*0190*/  SHFL.DOWN PT, R2, R5, 0x10, 0x1f ;  /* 0x0a001f0005027f89 */ /* 0x000e6c00000e0000 */
[----:B------:R-:W2:Y:S01]  /*01a0*/  @!P0 S2R R12, SR_CgaCtaId ;  /* 0x00000000000c8919 */ /* 0x000ea20000008800 */
[----:B------:R-:W-:Y:S01]  /*01b0*/  @!P0 MOV R7, 0x400 ;  /* 0x0000040000078802 */ /* 0x000fe20000000f00 */
[----:B0-----:R-:W-:Y:S01]  /*01c0*/  FADD R3, R3, R6 ;  /* 0x0000000603037221 */ /* 0x001fe20000000000 */
[----:B-1----:R-:W-:-:S04]  /*01d0*/  FADD R2, R2, R5 ;  /* 0x0000000502027221 */ /* 0x002fc80000000000 */
[----:B------:R-:W0:Y:S04]  /*01e0*/  SHFL.DOWN PT, R8, R3, 0x8, 0x1f ;  /* 0x09001f0003087f89 */ /* 0x000e2800000e0000 */
[----:B------:R-:W1:Y:S01]  /*01f0*/  SHFL.DOWN PT, R9, R2, 0x8, 0x1f ;  /* 0x09001f0002097f89 */ /* 0x000e6200000e0000 */
[----:B--2---:R-:W-:-:S04]  /*0200*/  @!P0 LEA R7, R12, R7, 0x18 ;  /* 0x000000070c078211 */ /* 0x004fc800078ec0ff */
[----:B------:R-:W-:Y:S01]  /*0210*/  @!P0 LEA.HI R7, R0, R7, RZ, 0x1e ;  /* 0x0000000700078211 */ /* 0x000fe200078ff0ff */
[----:B0-----:R-:W-:Y:S01]  /*0220*/  FADD R8, R3, R8 ;  /* 0x0000000803087221 */ /* 0x001fe20000000000 */
[----:B-1----:R-:W-:-:S04]  /*0230*/  FADD R9, R2, R9 ;  /* 0x0000000902097221 */ /* 0x002fc80000000000 */
[----:B------:R-:W0:Y:S04]  /*0240*/  SHFL.DOWN PT, R11, R8, 0x4, 0x1f ;  /* 0x08801f00080b7f89 */ /* 0x000e2800000e0000 */
[----:B------:R-:W1:Y:S01]  /*0250*/  SHFL.DOWN PT, R10, R9, 0x4, 0x1f ;  /* 0x08801f00090a7f89 */ /* 0x000e6200000e0000 */
        /* <DEDUP_REMOVED lines=9> */
[----:B-1----:R-:W-:-:S05]  /*02f0*/  FADD R2, R5, R2 ;  /* 0x0000000205027221 */ /* 0x002fca0000000000 */
[----:B------:R0:W-:Y:S01]  /*0300*/  @!P0 STS.64 [R7], R2 ;  /* 0x0000000207008388 */ /* 0x0001e20000000a00 */
[----:B------:R-:W-:Y:S06]  /*0310*/  BAR.SYNC.DEFER_BLOCKING 0x0 ;  /* 0x0000000000007b1d */ /* 0x000fec0000010000 */
[----:B------:R-:W-:Y:S05]  /*0320*/  @P1 EXIT ;  /* 0x000000000000194d */ /* 0x000fea0003800000 */
[----:B------:R-:W1:Y:S01]  /*0330*/  S2UR UR5, SR_CgaCtaId ;  /* 0x00000000000579c3 */ /* 0x000e620000008800 */
[----:B------:R-:W-:Y:S01]  /*0340*/  UMOV UR4, 0x400 ;  /* 0x0000040000047882 */ /* 0x000fe20000000000 */
[----:B------:R-:W-:Y:S01]  /*0350*/  ISETP.NE.AND P0, PT, R0, RZ, PT ;  /* 0x000000ff0000720c */ /* 0x000fe20003f05270 */
[----:B-1----:R-:W-:-:S06]  /*0360*/  ULEA UR4, UR5, UR4, 0x18 ;  /* 0x0000000405047291 */ /* 0x002fcc000f8ec0ff */
[----:B0-----:R-:W-:-:S06]  /*0370*/  LEA R2, R0, UR4, 0x3 ;  /* 0x0000000400027c11 */ /* 0x001fcc000f8e18ff */
[----:B------:R-:W0:Y:S04]  /*0380*/  LDS.64 R2, [R2] ;  /* 0x0000000002027984 */ /* 0x000e280000000a00 */
[----:B0-----:R-:W0:Y:S04]  /*0390*/  SHFL.DOWN PT, R5, R2, 0x10, 0x1f ;  /* 0x0a001f0002057f89 */ /* 0x001e2800000e0000 */
        /* <DEDUP_REMOVED lines=15> */
[----:B------:R0:W1:Y:S04]  /*0490*/  SHFL.DOWN PT, R11, R0, 0x1, 0x1f ;  /* 0x08201f00000b7f89 */ /* 0x00006800000e0000 */
[----:B------:R0:W2:Y:S01]  /*04a0*/  SHFL.DOWN PT, R6, R5, 0x1, 0x1f ;  /* 0x08201f0005067f89 */ /* 0x0000a200000e0000 */
[----:B------:R-:W-:Y:S05]  /*04b0*/  @P0 EXIT ;  /* 0x000000000000094d */ /* 0x000fea0003800000 */
[----:B------:R-:W3:Y:S01]  /*04c0*/  S2R R7, SR_CTAID.Y ;  /* 0x0000000000077919 */ /* 0x000ee20000002600 */
[----:B------:R-:W4:Y:S01]  /*04d0*/  LDC.64 R2, c[0x0][0x390] ;  /* 0x0000e400ff027b82 */ /* 0x000f220000000a00 */
[----:B0-2---:R-:W-:Y:S01]  /*04e0*/  FADD R5, R5, R6 ;  /* 0x0000000605057221 */ /* 0x005fe20000000000 */
[----:B---3--:R-:W-:Y:S02]  /*04f0*/  IMAD R7, R7, R4, UR8 ;  /* 0x0000000807077e24 */ /* 0x008fe4000f8e0204 */
[----:B-1----:R-:W-:Y:S02]  /*0500*/  FADD R4, R0, R11 ;  /* 0x0000000b00047221 */ /* 0x002fe40000000000 */
[----:B----4-:R-:W-:-:S05]  /*0510*/  IMAD.WIDE.U32 R2, R7, 0x8, R2 ;  /* 0x0000000807027825 */ /* 0x010fca00078e0002 */
[----:B------:R-:W-:Y:S01]  /*0520*/  STG.E.64 desc[UR6][R2.64], R4 ;  /* 0x0000000402007986 */ /* 0x000fe2000c101b06 */
[----:B------:R-:W-:Y:S05]  /*0530*/  EXIT ;  /* 0x000000000000794d */ /* 0x000fea0003800000 */
.L_x_0:
[----:B------:R-:W-:-:S00]  /*0540*/  BRA `(.L_x_0) ;  /* 0xfffffffc00fc7947 */ /* 0x000fc0000383ffff */
[----:B------:R-:W-:-:S00]  /*0550*/  NOP ;  /* 0x0000000000007918 */ /* 0x000fc00000000000 */
        /* <DEDUP_REMOVED lines=10> */
.L_x_1:


//--------------------- .nv.shared._Z8beamformP6float2iiS0_ --------------------------
	.section	.nv.shared._Z8beamformP6float2iiS0_,"aw",@nobits
	.sectionflags	@""
	.align	8
.nv.shared._Z8beamformP6float2iiS0_:
	.zero		1080


//--------------------- .nv.shared.reserved.0     --------------------------
	.section	.nv.shared.reserved.0,"aw",@nobits
	.weak		__nv_reservedSMEM_offset_0_alias
	.size		__nv_reservedSMEM_offset_0_alias, 0, 64
	.other		__nv_reservedSMEM_offset_0_alias,@"STO_CUDA_RESERVED_SHARED STV_DEFAULT"
__nv_reservedSMEM_offset_0_alias:
	.zero		0
	.zero		64


//--------------------- .nv.constant0._Z8beamformP6float2iiS0_ --------------------------
	.section	.nv.constant0._Z8beamformP6float2iiS0_,"a",@progbits
	.sectionflags	@""
	.align	4
.nv.constant0._Z8beamformP6float2iiS0_:
	.zero		920


//--------------------- SYMBOLS --------------------------

	.type		.nv.reservedSmem.offset0,@object
	.size		.nv.reservedSmem.offset0,0x4
	.type		.nv.reservedSmem.cap,@object
	.size		.nv.reservedSmem.cap,0x4
